	.headerflags	@"EF_CUDA_TEXMODE_UNIFIED EF_CUDA_64BIT_ADDRESS EF_CUDA_ACCELERATORS EF_CUDA_SM90 EF_CUDA_VIRTUAL_SM(EF_CUDA_SM90)"
	.elftype	@"ET_EXEC"


//--------------------- .nv.info                  --------------------------
	.section	.nv.info,"",@"SHT_CUDA_INFO"
	.align	4


	//----- nvinfo : EIATTR_REGCOUNT
	.align		4
        /*0000*/ 	.byte	0x04, 0x2f
        /*0002*/ 	.short	(.L_3 - .L_2)
	.align		4
.L_2:
        /*0004*/ 	.word	index@(triton_per_fused__weight_norm_interface_10)
        /*0008*/ 	.word	0x00000013


	//----- nvinfo : EIATTR_MIN_STACK_SIZE
	.align		4
.L_3:
        /*000c*/ 	.byte	0x04, 0x12
        /*000e*/ 	.short	(.L_5 - .L_4)
	.align		4
.L_4:
        /*0010*/ 	.word	index@(triton_per_fused__weight_norm_interface_10)
        /*0014*/ 	.word	0x00000000


	//----- nvinfo : EIATTR_FRAME_SIZE
	.align		4
.L_5:
        /*0018*/ 	.byte	0x04, 0x11
        /*001a*/ 	.short	(.L_7 - .L_6)
	.align		4
.L_6:
        /*001c*/ 	.word	index@(triton_per_fused__weight_norm_interface_10)
        /*0020*/ 	.word	0x00000000


	//----- nvinfo : EIATTR_MIN_STACK_SIZE
	.align		4
.L_7:
        /*0024*/ 	.byte	0x04, 0x12
        /*0026*/ 	.short	(.L_9 - .L_8)
	.align		4
.L_8:
        /*0028*/ 	.word	index@(triton_per_fused__weight_norm_interface_10)
        /*002c*/ 	.word	0x00000000
.L_9:


//--------------------- .nv.info.triton_per_fused__weight_norm_interface_10 --------------------------
	.section	.nv.info.triton_per_fused__weight_norm_interface_10,"",@"SHT_CUDA_INFO"
	.sectionflags	@""
	.align	4


	//----- nvinfo : EIATTR_CUDA_API_VERSION
	.align		4
        /*0000*/ 	.byte	0x04, 0x37
        /*0002*/ 	.short	(.L_11 - .L_10)
.L_10:
        /*0004*/ 	.word	0x0000007c


	//----- nvinfo : EIATTR_KPARAM_INFO
	.align		4
.L_11:
        /*0008*/ 	.byte	0x04, 0x17
        /*000a*/ 	.short	(.L_13 - .L_12)
.L_12:
        /*000c*/ 	.word	0x00000000
        /*0010*/ 	.short	0x0005
        /*0012*/ 	.short	0x0024
        /*0014*/ 	.byte	0x00, 0xf0, 0x11, 0x00


	//----- nvinfo : EIATTR_KPARAM_INFO
	.align		4
.L_13:
        /*0018*/ 	.byte	0x04, 0x17
        /*001a*/ 	.short	(.L_15 - .L_14)
.L_14:
        /*001c*/ 	.word	0x00000000
        /*0020*/ 	.short	0x0004
        /*0022*/ 	.short	0x0020
        /*0024*/ 	.byte	0x00, 0xf0, 0x11, 0x00


	//----- nvinfo : EIATTR_KPARAM_INFO
	.align		4
.L_15:
        /*0028*/ 	.byte	0x04, 0x17
        /*002a*/ 	.short	(.L_17 - .L_16)
.L_16:
        /*002c*/ 	.word	0x00000000
        /*0030*/ 	.short	0x0003
        /*0032*/ 	.short	0x0018
        /*0034*/ 	.byte	0x00, 0xf4, 0x21, 0x00


	//----- nvinfo : EIATTR_KPARAM_INFO
	.align		4
.L_17:
        /*0038*/ 	.byte	0x04, 0x17
        /*003a*/ 	.short	(.L_19 - .L_18)
.L_18:
        /*003c*/ 	.word	0x00000000
        /*0040*/ 	.short	0x0002
        /*0042*/ 	.short	0x0010
        /*0044*/ 	.byte	0x00, 0xf4, 0x21, 0x00


	//----- nvinfo : EIATTR_KPARAM_INFO
	.align		4
.L_19:
        /*0048*/ 	.byte	0x04, 0x17
        /*004a*/ 	.short	(.L_21 - .L_20)
.L_20:
        /*004c*/ 	.word	0x00000000
        /*0050*/ 	.short	0x0001
        /*0052*/ 	.short	0x0008
        /*0054*/ 	.byte	0x00, 0xf4, 0x21, 0x00


	//----- nvinfo : EIATTR_KPARAM_INFO
	.align		4
.L_21:
        /*0058*/ 	.byte	0x04, 0x17
        /*005a*/ 	.short	(.L_23 - .L_22)
.L_22:
        /*005c*/ 	.word	0x00000000
        /*0060*/ 	.short	0x0000
        /*0062*/ 	.short	0x0000
        /*0064*/ 	.byte	0x00, 0xf4, 0x21, 0x00


	//----- nvinfo : EIATTR_SPARSE_MMA_MASK
	.align		4
.L_23:
        /*0068*/ 	.byte	0x03, 0x50
        /*006a*/ 	.short	0x0000


	//----- nvinfo : EIATTR_MAXREG_COUNT
	.align		4
        /*006c*/ 	.byte	0x03, 0x1b
        /*006e*/ 	.short	0x00ff


	//----- nvinfo : EIATTR_COOP_GROUP_MASK_REGIDS
	.align		4
        /*0070*/ 	.byte	0x04, 0x29
        /*0072*/ 	.short	(.L_25 - .L_24)


	//   ....[0]....
.L_24:
        /*0074*/ 	.word	0xffffffff


	//   ....[1]....
        /*0078*/ 	.word	0xffffffff


	//   ....[2]....
        /*007c*/ 	.word	0xffffffff


	//   ....[3]....
        /*0080*/ 	.word	0xffffffff


	//   ....[4]....
        /*0084*/ 	.word	0xffffffff


	//   ....[5]....
        /*0088*/ 	.word	0xffffffff


	//----- nvinfo : EIATTR_COOP_GROUP_INSTR_OFFSETS
	.align		4
.L_25:
        /*008c*/ 	.byte	0x04, 0x28
        /*008e*/ 	.short	(.L_27 - .L_26)


	//   ....[0]....
.L_26:
        /*0090*/ 	.word	0x00000170


	//   ....[1]....
        /*0094*/ 	.word	0x00000190


	//   ....[2]....
        /*0098*/ 	.word	0x000001d0


	//   ....[3]....
        /*009c*/ 	.word	0x000001e0


	//   ....[4]....
        /*00a0*/ 	.word	0x00000210


	//   ....[5]....
        /*00a4*/ 	.word	0x00000230


	//----- nvinfo : EIATTR_EXIT_INSTR_OFFSETS
	.align		4
.L_27:
        /*00a8*/ 	.byte	0x04, 0x1c
        /*00aa*/ 	.short	(.L_29 - .L_28)


	//   ....[0]....
.L_28:
        /*00ac*/ 	.word	0x00000370


	//   ....[1]....
        /*00b0*/ 	.word	0x00000390


	//----- nvinfo : EIATTR_REQNTID
	.align		4
.L_29:
        /*00b4*/ 	.byte	0x04, 0x10
        /*00b6*/ 	.short	(.L_31 - .L_30)
.L_30:
        /*00b8*/ 	.word	0x00000040
        /*00bc*/ 	.word	0x00000001
        /*00c0*/ 	.word	0x00000001


	//----- nvinfo : EIATTR_CBANK_PARAM_SIZE
	.align		4
.L_31:
        /*00c4*/ 	.byte	0x03, 0x19
        /*00c6*/ 	.short	0x0028


	//----- nvinfo : EIATTR_PARAM_CBANK
	.align		4
        /*00c8*/ 	.byte	0x04, 0x0a
        /*00ca*/ 	.short	(.L_33 - .L_32)
	.align		4
.L_32:
        /*00cc*/ 	.word	index@(.nv.constant0.triton_per_fused__weight_norm_interface_10)
        /*00d0*/ 	.short	0x0210
        /*00d2*/ 	.short	0x0028


	//----- nvinfo : EIATTR_SW_WAR
	.align		4
.L_33:
        /*00d4*/ 	.byte	0x04, 0x36
        /*00d6*/ 	.short	(.L_35 - .L_34)
.L_34:
        /*00d8*/ 	.word	0x00000008
.L_35:


//--------------------- .nv.callgraph             --------------------------
	.section	.nv.callgraph,"",@"SHT_CUDA_CALLGRAPH"
	.align	4
	.sectionentsize	8
	.align		4
        /*0000*/ 	.word	0x00000000
	.align		4
        /*0004*/ 	.word	0xffffffff
	.align		4
        /*0008*/ 	.word	0x00000000
	.align		4
        /*000c*/ 	.word	0xfffffffe
	.align		4
        /*0010*/ 	.word	0x00000000
	.align		4
        /*0014*/ 	.word	0xfffffffd
	.align		4
        /*0018*/ 	.word	0x00000000
	.align		4
        /*001c*/ 	.word	0xfffffffc


//--------------------- .nv.constant4             --------------------------
	.section	.nv.constant4,"a",@progbits
	.align	8
	.align		8
.nv.constant4:
        /*0000*/ 	.dword	_$_str
	.align		8
        /*0008*/ 	.dword	_$_str_$_2


//--------------------- .text.triton_per_fused__weight_norm_interface_10 --------------------------
	.section	.text.triton_per_fused__weight_norm_interface_10,"ax",@progbits
	.sectionflags	@"SHF_BARRIERS=1"
	.align	128
        .global         triton_per_fused__weight_norm_interface_10
        .type           triton_per_fused__weight_norm_interface_10,@function
        .size           triton_per_fused__weight_norm_interface_10,(.L_x_1 - triton_per_fused__weight_norm_interface_10)
        .other          triton_per_fused__weight_norm_interface_10,@"STO_CUDA_ENTRY STV_DEFAULT"
triton_per_fused__weight_norm_interface_10:
.text.triton_per_fused__weight_norm_interface_10:
[----:B------:R-:W0:Y:S02]  /*0000*/  LDC R1, c[0x0][0x28] ;  /* 0x00000a00ff017b82 */ /* 0x000e240000000800 */
[----:B------:R-:W1:Y:S01]  /*0010*/  S2R R12, SR_TID.X ;  /* 0x00000000000c7919 */ /* 0x000e620000002100 */
[----:B------:R-:W2:Y:S01]  /*0020*/  LDC.64 R6, c[0x0][0x218] ;  /* 0x00008600ff067b82 */ /* 0x000ea20000000a00 */
[----:B------:R-:W-:Y:S01]  /*0030*/  CS2R R4, SRZ ;  /* 0x0000000000047805 */ /* 0x000fe2000001ff00 */
[----:B------:R-:W-:Y:S01]  /*0040*/  ULDC.64 UR4, c[0x0][0x208] ;  /* 0x0000820000047ab9 */ /* 0x000fe20000000a00 */
[----:B------:R-:W3:Y:S05]  /*0050*/  S2R R2, SR_CTAID.X ;  /* 0x0000000000027919 */ /* 0x000eea0000002500 */
[----:B------:R-:W4:Y:S01]  /*0060*/  LDC.64 R8, c[0x0][0x220] ;  /* 0x00008800ff087b82 */ /* 0x000f220000000a00 */
[----:B-1----:R-:W-:-:S02]  /*0070*/  LOP3.LUT R3, R12, 0x7, RZ, 0xc0, !PT ;  /* 0x000000070c037812 */ /* 0x002fc400078ec0ff */
[C---:B---3--:R-:W-:Y:S02]  /*0080*/  ISETP.GE.AND P0, PT, R2.reuse, 0x2, PT ;  /* 0x000000020200780c */ /* 0x048fe40003f06270 */
[----:B------:R-:W-:-:S05]  /*0090*/  LEA R0, R2, R3, 0x3 ;  /* 0x0000000302007211 */ /* 0x000fca00078e18ff */
[----:B--2---:R-:W-:-:S06]  /*00a0*/  IMAD.WIDE R6, R0, 0x4, R6 ;  /* 0x0000000400067825 */ /* 0x004fcc00078e0206 */
[----:B------:R-:W2:Y:S04]  /*00b0*/  @!P0 LDG.E R4, desc[UR4][R6.64] ;  /* 0x0000000406048981 */ /* 0x000ea8000c1e1900 */
[----:B------:R-:W3:Y:S01]  /*00c0*/  @!P0 LDG.E R5, desc[UR4][R6.64] ;  /* 0x0000000406058981 */ /* 0x000ee2000c1e1900 */
[----:B------:R-:W-:Y:S01]  /*00d0*/  HFMA2.MMA R3, -RZ, RZ, 0, 0 ;  /* 0x00000000ff037435 */ /* 0x000fe200000001ff */
[----:B----4-:R-:W-:-:S09]  /*00e0*/  IMAD.WIDE R8, R2, 0x4, R8 ;  /* 0x0000000402087825 */ /* 0x010fd200078e0208 */
[----:B------:R1:W4:Y:S01]  /*00f0*/  @!P0 LDG.E.EL R3, desc[UR4][R8.64] ;  /* 0x0000000408038981 */ /* 0x000322000c2e1900 */
[----:B------:R-:W-:Y:S01]  /*0100*/  BAR.SYNC.DEFER_BLOCKING 0x0 ;  /* 0x0000000000007b1d */ /* 0x000fe20000010000 */
[----:B--2---:R-:W-:Y:S02]  /*0110*/  SEL R4, R4, RZ, !P0 ;  /* 0x000000ff04047207 */ /* 0x004fe40004000000 */
[----:B---3--:R-:W-:-:S03]  /*0120*/  SEL R5, R5, RZ, !P0 ;  /* 0x000000ff05057207 */ /* 0x008fc60004000000 */
[----:B------:R-:W-:Y:S02]  /*0130*/  FMUL R10, R4, R4 ;  /* 0x00000004040a7220 */ /* 0x000fe40000400000 */
[----:B------:R-:W-:-:S03]  /*0140*/  FMUL R5, R5, R5 ;  /* 0x0000000505057220 */ /* 0x000fc60000400000 */
[----:B------:R-:W-:Y:S02]  /*0150*/  FSEL R10, R10, RZ, !P0 ;  /* 0x000000ff0a0a7208 */ /* 0x000fe40004000000 */
[----:B------:R-:W-:-:S03]  /*0160*/  FSEL R5, R5, RZ, !P0 ;  /* 0x000000ff05057208 */ /* 0x000fc60004000000 */
[----:B------:R-:W2:Y:S01]  /*0170*/  SHFL.BFLY PT, R11, R10, 0x4, 0x1f ;  /* 0x0c801f000a0b7f89 */ /* 0x000ea200000e0000 */
[----:B------:R-:W-:-:S03]  /*0180*/  LOP3.LUT P0, RZ, R12, 0x3f, RZ, 0xc0, !PT ;  /* 0x0000003f0cff7812 */ /* 0x000fc6000780c0ff */
[----:B------:R-:W3:Y:S01]  /*0190*/  SHFL.BFLY PT, R14, R5, 0x4, 0x1f ;  /* 0x0c801f00050e7f89 */ /* 0x000ee200000e0000 */
[----:B------:R-:W-:Y:S01]  /*01a0*/  ISETP.LT.AND P0, PT, R2, 0x2, !P0 ;  /* 0x000000020200780c */ /* 0x000fe20004701270 */
[----:B--2---:R-:W-:Y:S01]  /*01b0*/  FADD R11, R10, R11 ;  /* 0x0000000b0a0b7221 */ /* 0x004fe20000000000 */
[----:B---3--:R-:W-:-:S04]  /*01c0*/  FADD R14, R5, R14 ;  /* 0x0000000e050e7221 */ /* 0x008fc80000000000 */
[----:B------:R-:W2:Y:S04]  /*01d0*/  SHFL.BFLY PT, R6, R11, 0x2, 0x1f ;  /* 0x0c401f000b067f89 */ /* 0x000ea800000e0000 */
[----:B-1----:R-:W1:Y:S01]  /*01e0*/  SHFL.BFLY PT, R9, R14, 0x2, 0x1f ;  /* 0x0c401f000e097f89 */ /* 0x002e6200000e0000 */
[----:B--2---:R-:W-:Y:S01]  /*01f0*/  FADD R6, R11, R6 ;  /* 0x000000060b067221 */ /* 0x004fe20000000000 */
[----:B-1----:R-:W-:-:S04]  /*0200*/  FADD R13, R14, R9 ;  /* 0x000000090e0d7221 */ /* 0x002fc80000000000 */
[----:B------:R-:W1:Y:S01]  /*0210*/  SHFL.BFLY PT, R7, R6, 0x1, 0x1f ;  /* 0x0c201f0006077f89 */ /* 0x000e6200000e0000 */
[----:B------:R-:W2:Y:S03]  /*0220*/  LDC.64 R8, c[0x0][0x210] ;  /* 0x00008400ff087b82 */ /* 0x000ea60000000a00 */
[----:B------:R-:W3:Y:S01]  /*0230*/  SHFL.BFLY PT, R16, R13, 0x1, 0x1f ;  /* 0x0c201f000d107f89 */ /* 0x000ee200000e0000 */
[----:B-1----:R-:W-:-:S04]  /*0240*/  FADD R10, R6, R7 ;  /* 0x00000007060a7221 */ /* 0x002fc80000000000 */
[----:B------:R-:W1:Y:S01]  /*0250*/  LDC.64 R6, c[0x0][0x228] ;  /* 0x00008a00ff067b82 */ /* 0x000e620000000a00 */
[----:B------:R-:W5:Y:S01]  /*0260*/  MUFU.SQRT R15, R10 ;  /* 0x0000000a000f7308 */ /* 0x000f620000002000 */
[----:B---3--:R-:W-:-:S07]  /*0270*/  FADD R16, R13, R16 ;  /* 0x000000100d107221 */ /* 0x008fce0000000000 */
[----:B------:R-:W-:Y:S01]  /*0280*/  MUFU.SQRT R11, R16 ;  /* 0x00000010000b7308 */ /* 0x000fe20000002000 */
[C---:B-----5:R-:W-:Y:S02]  /*0290*/  FSETP.GT.AND P2, PT, R15.reuse, 8.50705917302346158658e+37, PT ;  /* 0x7e8000000f00780b */ /* 0x060fe40003f44000 */
[----:B------:R-:W-:Y:S01]  /*02a0*/  FSETP.GEU.AND P1, PT, R15, 1.175494350822287508e-38, PT ;  /* 0x008000000f00780b */ /* 0x000fe20003f2e000 */
[----:B-1----:R-:W-:-:S10]  /*02b0*/  IMAD.WIDE R6, R0, 0x4, R6 ;  /* 0x0000000400067825 */ /* 0x002fd400078e0206 */
[----:B------:R-:W-:Y:S01]  /*02c0*/  @P2 FMUL R15, R15, 0.25 ;  /* 0x3e8000000f0f2820 */ /* 0x000fe20000400000 */
[----:B----4-:R-:W-:Y:S01]  /*02d0*/  @P2 FMUL R3, R3, 0.25 ;  /* 0x3e80000003032820 */ /* 0x010fe20000400000 */
[----:B------:R-:W-:Y:S02]  /*02e0*/  LOP3.LUT P2, RZ, R12, 0x38, RZ, 0xc0, !PT ;  /* 0x000000380cff7812 */ /* 0x000fe4000784c0ff */
[----:B------:R-:W-:Y:S01]  /*02f0*/  @!P1 FMUL R15, R15, 16777216 ;  /* 0x4b8000000f0f9820 */ /* 0x000fe20000400000 */
[----:B------:R-:W-:Y:S01]  /*0300*/  @!P1 FMUL R3, R3, 16777216 ;  /* 0x4b80000003039820 */ /* 0x000fe20000400000 */
[----:B------:R-:W-:Y:S02]  /*0310*/  ISETP.LT.AND P1, PT, R2, 0x2, !P2 ;  /* 0x000000020200780c */ /* 0x000fe40005721270 */
[----:B------:R-:W1:Y:S02]  /*0320*/  MUFU.RCP R14, R15 ;  /* 0x0000000f000e7308 */ /* 0x000e640000001000 */
[----:B-1----:R-:W-:Y:S01]  /*0330*/  FMUL R5, R14, R3 ;  /* 0x000000030e057220 */ /* 0x002fe20000400000 */
[----:B--2---:R-:W-:-:S04]  /*0340*/  IMAD.WIDE R2, R2, 0x4, R8 ;  /* 0x0000000402027825 */ /* 0x004fc800078e0208 */
[----:B------:R-:W-:Y:S01]  /*0350*/  FMUL R5, R4, R5 ;  /* 0x0000000504057220 */ /* 0x000fe20000400000 */
[----:B------:R1:W-:Y:S03]  /*0360*/  @P0 STG.E desc[UR4][R2.64], R11 ;  /* 0x0000000b02000986 */ /* 0x0003e6000c101904 */
[----:B------:R-:W-:Y:S05]  /*0370*/  @!P1 EXIT ;  /* 0x000000000000994d */ /* 0x000fea0003800000 */
[----:B------:R-:W-:Y:S01]  /*0380*/  STG.E desc[UR4][R6.64], R5 ;  /* 0x0000000506007986 */ /* 0x000fe2000c101904 */
[----:B------:R-:W-:Y:S05]  /*0390*/  EXIT ;  /* 0x000000000000794d */ /* 0x000fea0003800000 */
.L_x_0:
[----:B------:R-:W-:-:S00]  /*03a0*/  BRA `(.L_x_0) ;  /* 0xfffffffc00fc7947 */ /* 0x000fc0000383ffff */
[----:B------:R-:W-:-:S00]  /*03b0*/  NOP ;  /* 0x0000000000007918 */ /* 0x000fc00000000000 */
        /* <DEDUP_REMOVED lines=12> */
.L_x_1:


//--------------------- .nv.global.init           --------------------------
	.section	.nv.global.init,"aw",@progbits
.nv.global.init:
	.type		_$_str,@object
	.size		_$_str,(_$_str_$_2 - _$_str)
_$_str:
        /*0000*/ 	.byte	0x5f, 0x5f, 0x43, 0x55, 0x44, 0x41, 0x5f, 0x46, 0x54, 0x5a, 0x00
	.type		_$_str_$_2,@object
	.size		_$_str_$_2,(.L_1 - _$_str_$_2)
_$_str_$_2:
        /*000b*/ 	.byte	0x5f, 0x5f, 0x43, 0x55, 0x44, 0x41, 0x5f, 0x50, 0x52, 0x45, 0x43, 0x5f, 0x53, 0x51, 0x52, 0x54
        /*001b*/ 	.byte	0x00
.L_1:


//--------------------- .nv.constant0.triton_per_fused__weight_norm_interface_10 --------------------------
	.section	.nv.constant0.triton_per_fused__weight_norm_interface_10,"a",@progbits
	.sectionflags	@""
	.align	4
.nv.constant0.triton_per_fused__weight_norm_interface_10:
	.zero		568
